//
// Generated by NVIDIA NVVM Compiler
//
// Compiler Build ID: CL-36424714
// Cuda compilation tools, release 13.0, V13.0.88
// Based on NVVM 20.0.0
//

.version 9.0
.target sm_100
.address_size 64

	// .globl	_Z20float_nearest_kernelPfS_i
.extern .func  (.param .b32 func_retval0) vprintf
(
	.param .b64 vprintf_param_0,
	.param .b64 vprintf_param_1
)
;
.global .align 1 .b8 $str[10] = {37, 100, 32, 37, 100, 32, 37, 102, 10};

.visible .entry _Z20float_nearest_kernelPfS_i(
	.param .u64 .ptr .align 1 _Z20float_nearest_kernelPfS_i_param_0,
	.param .u64 .ptr .align 1 _Z20float_nearest_kernelPfS_i_param_1,
	.param .u32 _Z20float_nearest_kernelPfS_i_param_2
)
{
	.local .align 16 .b8 	__local_depot0[16];
	.reg .b64 	%SP;
	.reg .b64 	%SPL;
	.reg .pred 	%p<15>;
	.reg .b16 	%rs<22>;
	.reg .b32 	%r<20>;
	.reg .b32 	%f<2>;
	.reg .b64 	%rd<28>;
	.reg .b64 	%fd<3>;

	mov.u64 	%SPL, __local_depot0;
	cvta.local.u64 	%SP, %SPL;
	ld.param.u64 	%rd5, [_Z20float_nearest_kernelPfS_i_param_0];
	ld.param.u64 	%rd6, [_Z20float_nearest_kernelPfS_i_param_1];
	ld.param.u32 	%r3, [_Z20float_nearest_kernelPfS_i_param_2];
	mov.u32 	%r4, %ctaid.x;
	mov.u32 	%r5, %ntid.x;
	mov.u32 	%r6, %tid.x;
	mad.lo.s32 	%r1, %r4, %r5, %r6;
	setp.ge.s32 	%p1, %r1, %r3;
	@%p1 bra 	$L__BB0_11;
	cvta.to.global.u64 	%rd7, %rd5;
	mul.wide.s32 	%rd8, %r1, 4;
	add.s64 	%rd9, %rd7, %rd8;
	ld.global.nc.u32 	%r7, [%rd9];
	and.b32  	%r8, %r7, 2147483647;
	setp.gt.u32 	%p2, %r8, 2139095040;
	selp.b32 	%r9, 2147483647, %r7, %p2;
	mov.b32 	%f1, %r9;
	cvt.f64.f32 	%fd1, %f1;
	mov.b64 	%rd1, %fd1;
	shr.u64 	%rd10, %rd1, 52;
	cvt.u16.u64 	%rs1, %rd10;
	shr.u64 	%rd11, %rd1, 50;
	cvt.u16.u64 	%rs9, %rd11;
	and.b16  	%rs2, %rs9, 3;
	abs.f64 	%fd2, %fd1;
	mov.b64 	%rd2, %fd2;
	setp.lt.u64 	%p3, %rd2, 4530621225134718977;
	mov.b16 	%rs21, 0;
	@%p3 bra 	$L__BB0_10;
	setp.lt.u64 	%p4, %rd2, 9218868437227405313;
	@%p4 bra 	$L__BB0_4;
	or.b16  	%rs21, %rs2, 126;
	bra.uni 	$L__BB0_10;
$L__BB0_4:
	setp.gt.u64 	%p5, %rd2, 4678677062884524031;
	mov.b16 	%rs21, 124;
	@%p5 bra 	$L__BB0_10;
	setp.lt.u64 	%p6, %rd2, 4544132024016830464;
	@%p6 bra 	$L__BB0_7;
	shl.b16 	%rs11, %rs1, 2;
	or.b16  	%rs12, %rs11, %rs2;
	and.b64  	%rd12, %rd1, 1125899906842623;
	setp.gt.u64 	%p7, %rd12, 562949953421312;
	and.b64  	%rd13, %rd1, 2251799813685247;
	setp.eq.s64 	%p8, %rd13, 1688849860263936;
	or.pred  	%p9, %p7, %p8;
	selp.u16 	%rs13, 1, 0, %p9;
	add.s16 	%rs14, %rs12, %rs13;
	add.s16 	%rs21, %rs14, 64;
	bra.uni 	$L__BB0_10;
$L__BB0_7:
	sub.s16 	%rs15, -15, %rs1;
	or.b16  	%rs16, %rs2, 4;
	cvt.u32.u16 	%r10, %rs16;
	cvt.u32.u16 	%r11, %rs15;
	and.b32  	%r12, %r11, 255;
	shr.u32 	%r2, %r10, %r12;
	or.b64  	%rd14, %rd1, 4503599627370496;
	mov.b64 	%rd15, 1125899906842624;
	shl.b64 	%rd16, %rd15, %r12;
	add.s64 	%rd17, %rd16, -1;
	and.b64  	%rd3, %rd17, %rd14;
	mov.b64 	%rd18, 562949953421312;
	shl.b64 	%rd4, %rd18, %r12;
	setp.gt.u64 	%p10, %rd3, %rd4;
	@%p10 bra 	$L__BB0_9;
	cvt.u16.u32 	%rs21, %r2;
	setp.ne.s64 	%p11, %rd3, %rd4;
	and.b32  	%r14, %r2, 1;
	setp.eq.b32 	%p12, %r14, 1;
	not.pred 	%p13, %p12;
	or.pred  	%p14, %p11, %p13;
	@%p14 bra 	$L__BB0_10;
$L__BB0_9:
	cvt.u16.u32 	%rs17, %r2;
	add.s16 	%rs21, %rs17, 1;
$L__BB0_10:
	add.u64 	%rd19, %SP, 0;
	add.u64 	%rd20, %SPL, 0;
	shr.u64 	%rd21, %rd1, 56;
	cvt.u16.u64 	%rs18, %rd21;
	and.b16  	%rs19, %rs18, 128;
	or.b16  	%rs20, %rs21, %rs19;
	cvt.u32.u16 	%r15, %rs20;
	and.b32  	%r16, %r15, 255;
	mov.b32 	%r17, 0;
	st.local.v2.u32 	[%rd20], {%r16, %r17};
	mov.b64 	%rd22, 0;
	st.local.u64 	[%rd20+8], %rd22;
	mov.u64 	%rd23, $str;
	cvta.global.u64 	%rd24, %rd23;
	{ // callseq 0, 0
	.param .b64 param0;
	st.param.b64 	[param0], %rd24;
	.param .b64 param1;
	st.param.b64 	[param1], %rd19;
	.param .b32 retval0;
	call.uni (retval0), 
	vprintf, 
	(
	param0, 
	param1
	);
	ld.param.b32 	%r18, [retval0];
	} // callseq 0
	cvta.to.global.u64 	%rd25, %rd6;
	add.s64 	%rd27, %rd25, %rd8;
	st.global.u32 	[%rd27], %r17;
$L__BB0_11:
	ret;

}


// ===== COMPILED SASS (sm_100) =====

	.target	sm_100

	.elftype	@"ET_EXEC"


//--------------------- .note.nv.tkinfo           --------------------------
	.section	.note.nv.tkinfo,"",@"SHT_NOTE"
	.sectionflags	@"SHF_NOTE_NV_TKINFO"
	.tkinfo
        /*0018*/ 	.word	0x00000002
        /*0030*/ 	.string	""
        /*0030*/ 	.string	"ptxas"
        /*0030*/ 	.string	"Cuda compilation tools, release 13.0, V13.0.88"
        /*0030*/ 	.string	"Build cuda_13.0.r13.0/compiler.36424714_0"
        /*0030*/ 	.string	"-arch sm_100 -m 64 "



//--------------------- .note.nv.cuinfo           --------------------------
	.section	.note.nv.cuinfo,"",@"SHT_NOTE"
	.sectionflags	@"SHF_NOTE_NV_CUINFO"
        /*0018*/ 	.short	0x0002
        /*001a*/ 	.short	0x0064
        /*001c*/ 	.short	0x0082
	.zero		2


//--------------------- .nv.info                  --------------------------
	.section	.nv.info,"",@"SHT_CUDA_INFO"
	.align	4


	//----- nvinfo : EIATTR_REGCOUNT
	.align		4
        /*0000*/ 	.byte	0x04, 0x2f
        /*0002*/ 	.short	(.L_2 - .L_1)
	.align		4
.L_1:
        /*0004*/ 	.word	index@(_Z20float_nearest_kernelPfS_i)
        /*0008*/ 	.word	0x00000018


	//----- nvinfo : EIATTR_FRAME_SIZE
	.align		4
.L_2:
        /*000c*/ 	.byte	0x04, 0x11
        /*000e*/ 	.short	(.L_4 - .L_3)
	.align		4
.L_3:
        /*0010*/ 	.word	index@(_Z20float_nearest_kernelPfS_i)
        /*0014*/ 	.word	0x00000010


	//----- nvinfo : EIATTR_MIN_STACK_SIZE
	.align		4
.L_4:
        /*0018*/ 	.byte	0x04, 0x12
        /*001a*/ 	.short	(.L_6 - .L_5)
	.align		4
.L_5:
        /*001c*/ 	.word	index@(_Z20float_nearest_kernelPfS_i)
        /*0020*/ 	.word	0x00000010
.L_6:


//--------------------- .nv.compat                --------------------------
	.section	.nv.compat,"",@"SHT_CUDA_COMPAT_INFO"
	.align	4
        /*0000*/ 	.byte	0x02, 0x09, 0x00, 0x00, 0x02, 0x02, 0x01, 0x00, 0x02, 0x05, 0x05, 0x00, 0x03, 0x07, 0x01, 0x01
        /*0010*/ 	.byte	0x02, 0x03, 0x00, 0x00, 0x02, 0x06, 0x01, 0x00, 0x04, 0x0b, 0x08, 0x00, 0x01, 0x00, 0x00, 0x00
        /*0020*/ 	.byte	0x00, 0x00, 0x00, 0x00


//--------------------- .nv.info._Z20float_nearest_kernelPfS_i --------------------------
	.section	.nv.info._Z20float_nearest_kernelPfS_i,"",@"SHT_CUDA_INFO"
	.sectionflags	@""
	.align	4


	//----- nvinfo : EIATTR_CUDA_API_VERSION
	.align		4
        /*0000*/ 	.byte	0x04, 0x37
        /*0002*/ 	.short	(.L_8 - .L_7)
.L_7:
        /*0004*/ 	.word	0x00000082


	//----- nvinfo : EIATTR_KPARAM_INFO
	.align		4
.L_8:
        /*0008*/ 	.byte	0x04, 0x17
        /*000a*/ 	.short	(.L_10 - .L_9)
.L_9:
        /*000c*/ 	.word	0x00000000
        /*0010*/ 	.short	0x0002
        /*0012*/ 	.short	0x0010
        /*0014*/ 	.byte	0x00, 0xf0, 0x11, 0x00


	//----- nvinfo : EIATTR_KPARAM_INFO
	.align		4
.L_10:
        /*0018*/ 	.byte	0x04, 0x17
        /*001a*/ 	.short	(.L_12 - .L_11)
.L_11:
        /*001c*/ 	.word	0x00000000
        /*0020*/ 	.short	0x0001
        /*0022*/ 	.short	0x0008
        /*0024*/ 	.byte	0x00, 0xf5, 0x21, 0x00


	//----- nvinfo : EIATTR_KPARAM_INFO
	.align		4
.L_12:
        /*0028*/ 	.byte	0x04, 0x17
        /*002a*/ 	.short	(.L_14 - .L_13)
.L_13:
        /*002c*/ 	.word	0x00000000
        /*0030*/ 	.short	0x0000
        /*0032*/ 	.short	0x0000
        /*0034*/ 	.byte	0x00, 0xf5, 0x21, 0x00


	//----- nvinfo : EIATTR_SPARSE_MMA_MASK
	.align		4
.L_14:
        /*0038*/ 	.byte	0x03, 0x50
        /*003a*/ 	.short	0x0000


	//----- nvinfo : EIATTR_MAXREG_COUNT
	.align		4
        /*003c*/ 	.byte	0x03, 0x1b
        /*003e*/ 	.short	0x00ff


	//----- nvinfo : EIATTR_EXTERNS
	.align		4
        /*0040*/ 	.byte	0x04, 0x0f
        /*0042*/ 	.short	(.L_16 - .L_15)


	//   ....[0]....
	.align		4
.L_15:
        /*0044*/ 	.word	index@(vprintf)


	//----- nvinfo : EIATTR_MERCURY_ISA_VERSION
	.align		4
.L_16:
        /*0048*/ 	.byte	0x03, 0x5f
        /*004a*/ 	.short	0x0101


	//----- nvinfo : EIATTR_VRC_CTA_INIT_COUNT
	.align		4
        /*004c*/ 	.byte	0x02, 0x4a
	.zero		1
	.zero		1


	//----- nvinfo : EIATTR_SYSCALL_OFFSETS
	.align		4
        /*0050*/ 	.byte	0x04, 0x46
        /*0052*/ 	.short	(.L_18 - .L_17)


	//   ....[0]....
.L_17:
        /*0054*/ 	.word	0x00000580


	//----- nvinfo : EIATTR_EXIT_INSTR_OFFSETS
	.align		4
.L_18:
        /*0058*/ 	.byte	0x04, 0x1c
        /*005a*/ 	.short	(.L_20 - .L_19)


	//   ....[0]....
.L_19:
        /*005c*/ 	.word	0x000000c0


	//   ....[1]....
        /*0060*/ 	.word	0x000005c0


	//----- nvinfo : EIATTR_CRS_STACK_SIZE
	.align		4
.L_20:
        /*0064*/ 	.byte	0x04, 0x1e
        /*0066*/ 	.short	(.L_22 - .L_21)
.L_21:
        /*0068*/ 	.word	0x00000000


	//----- nvinfo : EIATTR_CBANK_PARAM_SIZE
	.align		4
.L_22:
        /*006c*/ 	.byte	0x03, 0x19
        /*006e*/ 	.short	0x0014


	//----- nvinfo : EIATTR_PARAM_CBANK
	.align		4
        /*0070*/ 	.byte	0x04, 0x0a
        /*0072*/ 	.short	(.L_24 - .L_23)
	.align		4
.L_23:
        /*0074*/ 	.word	index@(.nv.constant0._Z20float_nearest_kernelPfS_i)
        /*0078*/ 	.short	0x0380
        /*007a*/ 	.short	0x0014


	//----- nvinfo : EIATTR_SW_WAR
	.align		4
.L_24:
        /*007c*/ 	.byte	0x04, 0x36
        /*007e*/ 	.short	(.L_26 - .L_25)
.L_25:
        /*0080*/ 	.word	0x00000008
.L_26:


//--------------------- .nv.callgraph             --------------------------
	.section	.nv.callgraph,"",@"SHT_CUDA_CALLGRAPH"
	.align	4
	.sectionentsize	8
	.align		4
        /*0000*/ 	.word	0x00000000
	.align		4
        /*0004*/ 	.word	0xffffffff
	.align		4
        /*0008*/ 	.word	index@(_Z20float_nearest_kernelPfS_i)
	.align		4
        /*000c*/ 	.word	index@(vprintf)
	.align		4
        /*0010*/ 	.word	0x00000000
	.align		4
        /*0014*/ 	.word	0xfffffffe
	.align		4
        /*0018*/ 	.word	0x00000000
	.align		4
        /*001c*/ 	.word	0xfffffffd
	.align		4
        /*0020*/ 	.word	0x00000000
	.align		4
        /*0024*/ 	.word	0xfffffffc


//--------------------- .nv.constant4             --------------------------
	.section	.nv.constant4,"a",@progbits
	.align	8
	.align		8
.nv.constant4:
        /*0000*/ 	.dword	vprintf
	.align		8
        /*0008*/ 	.dword	$str


//--------------------- .text._Z20float_nearest_kernelPfS_i --------------------------
	.section	.text._Z20float_nearest_kernelPfS_i,"ax",@progbits
	.align	128
        .global         _Z20float_nearest_kernelPfS_i
        .type           _Z20float_nearest_kernelPfS_i,@function
        .size           _Z20float_nearest_kernelPfS_i,(.L_x_6 - _Z20float_nearest_kernelPfS_i)
        .other          _Z20float_nearest_kernelPfS_i,@"STO_CUDA_ENTRY STV_DEFAULT"
_Z20float_nearest_kernelPfS_i:
.text._Z20float_nearest_kernelPfS_i:
[----:B------:R-:W0:Y:S01]  /*0000*/  LDC R1, c[0x0][0x37c] ;  /* 0x0000df00ff017b82 */ /* 0x000e220000000800 */
[----:B------:R-:W1:Y:S01]  /*0010*/  S2R R3, SR_TID.X ;  /* 0x0000000000037919 */ /* 0x000e620000002100 */
[----:B------:R-:W2:Y:S06]  /*0020*/  LDCU UR5, c[0x0][0x2fc] ;  /* 0x00005f80ff0577ac */ /* 0x000eac0008000800 */
[----:B------:R-:W1:Y:S01]  /*0030*/  S2UR UR6, SR_CTAID.X ;  /* 0x00000000000679c3 */ /* 0x000e620000002500 */
[----:B0-----:R-:W-:Y:S01]  /*0040*/  VIADD R1, R1, 0xfffffff0 ;  /* 0xfffffff001017836 */ /* 0x001fe20000000000 */
[----:B------:R-:W0:Y:S01]  /*0050*/  LDCU UR7, c[0x0][0x390] ;  /* 0x00007200ff0777ac */ /* 0x000e220008000800 */
[----:B------:R-:W3:Y:S05]  /*0060*/  LDCU UR4, c[0x0][0x2f8] ;  /* 0x00005f00ff0477ac */ /* 0x000eea0008000800 */
[----:B------:R-:W1:Y:S01]  /*0070*/  LDC R16, c[0x0][0x360] ;  /* 0x0000d800ff107b82 */ /* 0x000e620000000800 */
[----:B---3--:R-:W-:-:S05]  /*0080*/  IADD3 R6, P1, PT, R1, UR4, RZ ;  /* 0x0000000401067c10 */ /* 0x008fca000ff3e0ff */
[----:B--2---:R-:W-:Y:S02]  /*0090*/  IMAD.X R7, RZ, RZ, UR5, P1 ;  /* 0x00000005ff077e24 */ /* 0x004fe400088e06ff */
[----:B-1----:R-:W-:-:S05]  /*00a0*/  IMAD R16, R16, UR6, R3 ;  /* 0x0000000610107c24 */ /* 0x002fca000f8e0203 */
[----:B0-----:R-:W-:-:S13]  /*00b0*/  ISETP.GE.AND P0, PT, R16, UR7, PT ;  /* 0x0000000710007c0c */ /* 0x001fda000bf06270 */
[----:B------:R-:W-:Y:S05]  /*00c0*/  @P0 EXIT ;  /* 0x000000000000094d */ /* 0x000fea0003800000 */
[----:B------:R-:W0:Y:S01]  /*00d0*/  LDC.64 R4, c[0x0][0x380] ;  /* 0x0000e000ff047b82 */ /* 0x000e220000000a00 */
[----:B------:R-:W1:Y:S01]  /*00e0*/  LDCU.64 UR36, c[0x0][0x358] ;  /* 0x00006b00ff2477ac */ /* 0x000e620008000a00 */
[----:B0-----:R-:W-:-:S06]  /*00f0*/  IMAD.WIDE R4, R16, 0x4, R4 ;  /* 0x0000000410047825 */ /* 0x001fcc00078e0204 */
[----:B-1----:R-:W2:Y:S01]  /*0100*/  LDG.E.CONSTANT R4, desc[UR36][R4.64] ;  /* 0x0000002404047981 */ /* 0x002ea2000c1e9900 */
[----:B------:R-:W-:Y:S01]  /*0110*/  BSSY.RECONVERGENT B0, `(.L_x_0) ;  /* 0x000003a000007945 */ /* 0x000fe20003800200 */
[----:B------:R-:W-:Y:S02]  /*0120*/  PRMT R10, RZ, 0x7610, R10 ;  /* 0x00007610ff0a7816 */ /* 0x000fe4000000000a */
[----:B--2---:R-:W-:-:S04]  /*0130*/  LOP3.LUT R0, R4, 0x7fffffff, RZ, 0xc0, !PT ;  /* 0x7fffffff04007812 */ /* 0x004fc800078ec0ff */
[----:B------:R-:W-:-:S04]  /*0140*/  ISETP.GT.U32.AND P0, PT, R0, 0x7f800000, PT ;  /* 0x7f8000000000780c */ /* 0x000fc80003f04070 */
[----:B------:R-:W-:-:S06]  /*0150*/  SEL R2, R4, 0x7fffffff, !P0 ;  /* 0x7fffffff04027807 */ /* 0x000fcc0004000000 */
[----:B------:R-:W0:Y:S02]  /*0160*/  F2F.F64.F32 R2, R2 ;  /* 0x0000000200027310 */ /* 0x000e240000201800 */
[----:B0-----:R-:W-:-:S10]  /*0170*/  DADD R8, -RZ, |R2| ;  /* 0x00000000ff087229 */ /* 0x001fd40000000502 */
[----:B------:R-:W-:-:S04]  /*0180*/  ISETP.GE.U32.AND P0, PT, R8, 0x1, PT ;  /* 0x000000010800780c */ /* 0x000fc80003f06070 */
[----:B------:R-:W-:-:S13]  /*0190*/  ISETP.GE.U32.AND.EX P1, PT, R9, 0x3ee00000, PT, P0 ;  /* 0x3ee000000900780c */ /* 0x000fda0003f26100 */
[----:B------:R-:W-:Y:S05]  /*01a0*/  @!P1 BRA `(.L_x_1) ;  /* 0x0000000000c09947 */ /* 0x000fea0003800000 */
[----:B------:R-:W-:Y:S02]  /*01b0*/  ISETP.GE.U32.AND.EX P0, PT, R9, 0x7ff00000, PT, P0 ;  /* 0x7ff000000900780c */ /* 0x000fe40003f06100 */
[----:B------:R-:W-:-:S04]  /*01c0*/  SHF.R.U32.HI R0, RZ, 0x12, R3 ;  /* 0x00000012ff007819 */ /* 0x000fc80000011603 */
[----:B------:R-:W-:-:S07]  /*01d0*/  LOP3.LUT R0, R0, 0x3, RZ, 0xc0, !PT ;  /* 0x0000000300007812 */ /* 0x000fce00078ec0ff */
[----:B------:R-:W-:Y:S01]  /*01e0*/  @P0 LOP3.LUT R10, R0, 0x7e, RZ, 0xfc, !PT ;  /* 0x0000007e000a0812 */ /* 0x000fe200078efcff */
[----:B------:R-:W-:Y:S06]  /*01f0*/  @P0 BRA `(.L_x_1) ;  /* 0x0000000000ac0947 */ /* 0x000fec0003800000 */
[----:B------:R-:W-:Y:S01]  /*0200*/  ISETP.GT.U32.AND P0, PT, R8, -0x1, PT ;  /* 0xffffffff0800780c */ /* 0x000fe20003f04070 */
[----:B------:R-:W-:-:S03]  /*0210*/  IMAD.MOV.U32 R10, RZ, RZ, 0x7c ;  /* 0x0000007cff0a7424 */ /* 0x000fc600078e00ff */
[----:B------:R-:W-:-:S13]  /*0220*/  ISETP.GT.U32.AND.EX P0, PT, R9, 0x40edffff, PT, P0 ;  /* 0x40edffff0900780c */ /* 0x000fda0003f04100 */
[----:B------:R-:W-:Y:S05]  /*0230*/  @P0 BRA `(.L_x_1) ;  /* 0x00000000009c0947 */ /* 0x000fea0003800000 */
[----:B------:R-:W-:Y:S02]  /*0240*/  ISETP.GE.U32.AND P0, PT, R8, RZ, PT ;  /* 0x000000ff0800720c */ /* 0x000fe40003f06070 */
[----:B------:R-:W-:Y:S02]  /*0250*/  SHF.R.U32.HI R5, RZ, 0x14, R3 ;  /* 0x00000014ff057819 */ /* 0x000fe40000011603 */
[----:B------:R-:W-:-:S13]  /*0260*/  ISETP.GE.U32.AND.EX P0, PT, R9, 0x3f100000, PT, P0 ;  /* 0x3f1000000900780c */ /* 0x000fda0003f06100 */
[----:B------:R-:W-:Y:S05]  /*0270*/  @!P0 BRA `(.L_x_2) ;  /* 0x0000000000308947 */ /* 0x000fea0003800000 */
[C---:B------:R-:W-:Y:S01]  /*0280*/  ISETP.NE.U32.AND P1, PT, R2.reuse, RZ, PT ;  /* 0x000000ff0200720c */ /* 0x040fe20003f25070 */
[----:B------:R-:W-:Y:S01]  /*0290*/  IMAD R0, R5, 0x4, R0 ;  /* 0x0000000405007824 */ /* 0x000fe200078e0200 */
[C---:B------:R-:W-:Y:S02]  /*02a0*/  LOP3.LUT R4, R3.reuse, 0x7ffff, RZ, 0xc0, !PT ;  /* 0x0007ffff03047812 */ /* 0x040fe400078ec0ff */
[----:B------:R-:W-:Y:S02]  /*02b0*/  ISETP.GT.U32.AND P0, PT, R2, RZ, PT ;  /* 0x000000ff0200720c */ /* 0x000fe40003f04070 */
[----:B------:R-:W-:Y:S02]  /*02c0*/  LOP3.LUT R8, R3, 0x3ffff, RZ, 0xc0, !PT ;  /* 0x0003ffff03087812 */ /* 0x000fe400078ec0ff */
[----:B------:R-:W-:Y:S01]  /*02d0*/  ISETP.NE.AND.EX P1, PT, R4, 0x60000, PT, P1 ;  /* 0x000600000400780c */ /* 0x000fe20003f25310 */
[----:B------:R-:W-:-:S03]  /*02e0*/  VIADD R4, R0, 0x1 ;  /* 0x0000000100047836 */ /* 0x000fc60000000000 */
[----:B------:R-:W-:-:S13]  /*02f0*/  ISETP.GT.U32.OR.EX P0, PT, R8, 0x20000, !P1, P0 ;  /* 0x000200000800780c */ /* 0x000fda0004f04500 */
[----:B------:R-:W-:-:S04]  /*0300*/  @!P0 IMAD.MOV R4, RZ, RZ, R0 ;  /* 0x000000ffff048224 */ /* 0x000fc800078e0200 */
[----:B------:R-:W-:-:S05]  /*0310*/  VIADD R4, R4, 0x40 ;  /* 0x0000004004047836 */ /* 0x000fca0000000000 */
[----:B------:R-:W-:Y:S01]  /*0320*/  PRMT R10, R4, 0x7610, R10 ;  /* 0x00007610040a7816 */ /* 0x000fe2000000000a */
[----:B------:R-:W-:Y:S06]  /*0330*/  BRA `(.L_x_1) ;  /* 0x00000000005c7947 */ /* 0x000fec0003800000 */
.L_x_2:
[----:B------:R-:W-:Y:S01]  /*0340*/  IMAD.MOV R4, RZ, RZ, -R5 ;  /* 0x000000ffff047224 */ /* 0x000fe200078e0a05 */
[----:B------:R-:W-:Y:S02]  /*0350*/  IADD3 R9, P0, PT, RZ, -0x1, RZ ;  /* 0xffffffffff097810 */ /* 0x000fe40007f1e0ff */
[----:B------:R-:W-:Y:S02]  /*0360*/  LOP3.LUT R0, R0, 0x4, RZ, 0xfc, !PT ;  /* 0x0000000400007812 */ /* 0x000fe400078efcff */
[----:B------:R-:W-:Y:S02]  /*0370*/  PRMT R4, R4, 0x7710, RZ ;  /* 0x0000771004047816 */ /* 0x000fe400000000ff */
[----:B------:R-:W-:-:S03]  /*0380*/  LOP3.LUT R8, R9, R2, RZ, 0xc0, !PT ;  /* 0x0000000209087212 */ /* 0x000fc600078ec0ff */
[----:B------:R-:W-:-:S05]  /*0390*/  VIADD R4, R4, 0xfffffff1 ;  /* 0xfffffff104047836 */ /* 0x000fca0000000000 */
[----:B------:R-:W-:-:S04]  /*03a0*/  LOP3.LUT R5, R4, 0xff, RZ, 0xc0, !PT ;  /* 0x000000ff04057812 */ /* 0x000fc800078ec0ff */
[-C--:B------:R-:W-:Y:S02]  /*03b0*/  SHF.L.U64.HI R4, RZ, R5.reuse, 0x40000 ;  /* 0x00040000ff047419 */ /* 0x080fe40000010205 */
[-C--:B------:R-:W-:Y:S02]  /*03c0*/  SHF.R.U32.HI R0, RZ, R5.reuse, R0 ;  /* 0x00000005ff007219 */ /* 0x080fe40000011600 */
[----:B------:R-:W-:Y:S02]  /*03d0*/  IADD3.X R9, PT, PT, R4, -0x1, RZ, P0, !PT ;  /* 0xffffffff04097810 */ /* 0x000fe400007fe4ff */
[----:B------:R-:W-:Y:S02]  /*03e0*/  ISETP.GT.U32.AND P0, PT, R8, RZ, PT ;  /* 0x000000ff0800720c */ /* 0x000fe40003f04070 */
[----:B------:R-:W-:Y:S02]  /*03f0*/  SHF.L.U64.HI R4, RZ, R5, 0x20000 ;  /* 0x00020000ff047419 */ /* 0x000fe40000010205 */
[----:B------:R-:W-:-:S04]  /*0400*/  LOP3.LUT R9, R9, 0x100000, R3, 0xe0, !PT ;  /* 0x0010000009097812 */ /* 0x000fc800078ee003 */
[----:B------:R-:W-:-:S13]  /*0410*/  ISETP.GT.U32.AND.EX P0, PT, R9, R4, PT, P0 ;  /* 0x000000040900720c */ /* 0x000fda0003f04100 */
[----:B------:R-:W-:Y:S05]  /*0420*/  @P0 BRA `(.L_x_3) ;  /* 0x0000000000180947 */ /* 0x000fea0003800000 */
[----:B------:R-:W-:Y:S02]  /*0430*/  LOP3.LUT R5, R0, 0x1, RZ, 0xc0, !PT ;  /* 0x0000000100057812 */ /* 0x000fe400078ec0ff */
[----:B------:R-:W-:Y:S02]  /*0440*/  ISETP.NE.U32.AND P1, PT, R8, RZ, PT ;  /* 0x000000ff0800720c */ /* 0x000fe40003f25070 */
[----:B------:R-:W-:Y:S02]  /*0450*/  ISETP.NE.U32.AND P0, PT, R5, 0x1, PT ;  /* 0x000000010500780c */ /* 0x000fe40003f05070 */
[----:B------:R-:W-:Y:S02]  /*0460*/  PRMT R10, R0, 0x7610, R10 ;  /* 0x00007610000a7816 */ /* 0x000fe4000000000a */
[----:B------:R-:W-:-:S13]  /*0470*/  ISETP.NE.OR.EX P0, PT, R9, R4, P0, P1 ;  /* 0x000000040900720c */ /* 0x000fda0000705710 */
[----:B------:R-:W-:Y:S05]  /*0480*/  @P0 BRA `(.L_x_1) ;  /* 0x0000000000080947 */ /* 0x000fea0003800000 */
.L_x_3:
[----:B------:R-:W-:-:S05]  /*0490*/  VIADD R0, R0, 0x1 ;  /* 0x0000000100007836 */ /* 0x000fca0000000000 */
[----:B------:R-:W-:-:S07]  /*04a0*/  PRMT R10, R0, 0x7610, R10 ;  /* 0x00007610000a7816 */ /* 0x000fce000000000a */
.L_x_1:
[----:B------:R-:W-:Y:S05]  /*04b0*/  BSYNC.RECONVERGENT B0 ;  /* 0x0000000000007941 */ /* 0x000fea0003800200 */
.L_x_0:
[----:B------:R-:W-:Y:S01]  /*04c0*/  SHF.R.U32.HI R3, RZ, 0x18, R3 ;  /* 0x00000018ff037819 */ /* 0x000fe20000011603 */
[----:B------:R0:W-:Y:S01]  /*04d0*/  STL.64 [R1+0x8], RZ ;  /* 0x000008ff01007387 */ /* 0x0001e20000100a00 */
[----:B------:R-:W-:Y:S01]  /*04e0*/  MOV R0, 0x0 ;  /* 0x0000000000007802 */ /* 0x000fe20000000f00 */
[----:B------:R-:W1:Y:S01]  /*04f0*/  LDCU.64 UR4, c[0x4][0x8] ;  /* 0x01000100ff0477ac */ /* 0x000e620008000a00 */
[----:B------:R-:W-:Y:S01]  /*0500*/  LOP3.LUT R2, R10, 0x80, R3, 0xf8, !PT ;  /* 0x000000800a027812 */ /* 0x000fe200078ef803 */
[----:B------:R-:W-:Y:S01]  /*0510*/  IMAD.MOV.U32 R3, RZ, RZ, RZ ;  /* 0x000000ffff037224 */ /* 0x000fe200078e00ff */
[----:B------:R0:W2:Y:S02]  /*0520*/  LDC.64 R8, c[0x4][R0] ;  /* 0x0100000000087b82 */ /* 0x0000a40000000a00 */
[----:B------:R-:W-:-:S05]  /*0530*/  LOP3.LUT R2, R2, 0xff, RZ, 0xc0, !PT ;  /* 0x000000ff02027812 */ /* 0x000fca00078ec0ff */
[----:B------:R0:W-:Y:S01]  /*0540*/  STL.64 [R1], R2 ;  /* 0x0000000201007387 */ /* 0x0001e20000100a00 */
[----:B-1----:R-:W-:Y:S02]  /*0550*/  IMAD.U32 R4, RZ, RZ, UR4 ;  /* 0x00000004ff047e24 */ /* 0x002fe4000f8e00ff */
[----:B------:R-:W-:-:S07]  /*0560*/  IMAD.U32 R5, RZ, RZ, UR5 ;  /* 0x00000005ff057e24 */ /* 0x000fce000f8e00ff */
[----:B------:R-:W-:-:S07]  /*0570*/  LEPC R20, `(.L_x_4) ;  /* 0x000000001014794e */ /* 0x000fce0000000000 */
[----:B0-2---:R-:W-:Y:S05]  /*0580*/  CALL.ABS.NOINC R8 ;  /* 0x0000000008007343 */ /* 0x005fea0003c00000 */
.L_x_4:
[----:B------:R-:W0:Y:S02]  /*0590*/  LDC.64 R2, c[0x0][0x388] ;  /* 0x0000e200ff027b82 */ /* 0x000e240000000a00 */
[----:B0-----:R-:W-:-:S05]  /*05a0*/  IMAD.WIDE R16, R16, 0x4, R2 ;  /* 0x0000000410107825 */ /* 0x001fca00078e0202 */
[----:B------:R-:W-:Y:S01]  /*05b0*/  STG.E desc[UR36][R16.64], RZ ;  /* 0x000000ff10007986 */ /* 0x000fe2000c101924 */
[----:B------:R-:W-:Y:S05]  /*05c0*/  EXIT ;  /* 0x000000000000794d */ /* 0x000fea0003800000 */
.L_x_5:
[----:B------:R-:W-:-:S00]  /*05d0*/  BRA `(.L_x_5) ;  /* 0xfffffffc00fc7947 */ /* 0x000fc0000383ffff */
[----:B------:R-:W-:-:S00]  /*05e0*/  NOP ;  /* 0x0000000000007918 */ /* 0x000fc00000000000 */
        /* <DEDUP_REMOVED lines=9> */
.L_x_6:


//--------------------- .nv.global.init           --------------------------
	.section	.nv.global.init,"aw",@progbits
.nv.global.init:
	.type		$str,@object
	.size		$str,(.L_0 - $str)
$str:
        /*0000*/ 	.byte	0x25, 0x64, 0x20, 0x25, 0x64, 0x20, 0x25, 0x66, 0x0a, 0x00
.L_0:


//--------------------- .nv.shared.reserved.0     --------------------------
	.section	.nv.shared.reserved.0,"aw",@nobits
	.weak		__nv_reservedSMEM_offset_0_alias
	.size		__nv_reservedSMEM_offset_0_alias, 0, 64
	.other		__nv_reservedSMEM_offset_0_alias,@"STO_CUDA_RESERVED_SHARED STV_DEFAULT"
__nv_reservedSMEM_offset_0_alias:
	.zero		0
	.zero		64


//--------------------- .nv.constant0._Z20float_nearest_kernelPfS_i --------------------------
	.section	.nv.constant0._Z20float_nearest_kernelPfS_i,"a",@progbits
	.sectionflags	@""
	.align	4
.nv.constant0._Z20float_nearest_kernelPfS_i:
	.zero		916


//--------------------- SYMBOLS --------------------------

	.type		.nv.reservedSmem.offset0,@object
	.size		.nv.reservedSmem.offset0,0x4
	.type		vprintf,@function
